//
// Generated by NVIDIA NVVM Compiler
//
// Compiler Build ID: CL-36424714
// Cuda compilation tools, release 13.0, V13.0.88
// Based on NVVM 20.0.0
//

.version 9.0
.target sm_100
.address_size 64

	// .globl	_Z7mat_mulPKfS0_Pfmm

.visible .entry _Z7mat_mulPKfS0_Pfmm(
	.param .u64 .ptr .align 1 _Z7mat_mulPKfS0_Pfmm_param_0,
	.param .u64 .ptr .align 1 _Z7mat_mulPKfS0_Pfmm_param_1,
	.param .u64 .ptr .align 1 _Z7mat_mulPKfS0_Pfmm_param_2,
	.param .u64 _Z7mat_mulPKfS0_Pfmm_param_3,
	.param .u64 _Z7mat_mulPKfS0_Pfmm_param_4
)
{
	.reg .pred 	%p<11>;
	.reg .b32 	%r<5>;
	.reg .b32 	%f<112>;
	.reg .b64 	%rd<63>;

	ld.param.u64 	%rd32, [_Z7mat_mulPKfS0_Pfmm_param_0];
	ld.param.u64 	%rd33, [_Z7mat_mulPKfS0_Pfmm_param_1];
	ld.param.u64 	%rd30, [_Z7mat_mulPKfS0_Pfmm_param_2];
	ld.param.u64 	%rd34, [_Z7mat_mulPKfS0_Pfmm_param_3];
	ld.param.u64 	%rd31, [_Z7mat_mulPKfS0_Pfmm_param_4];
	cvta.to.global.u64 	%rd1, %rd33;
	cvta.to.global.u64 	%rd2, %rd32;
	mov.u32 	%r1, %tid.x;
	mov.u32 	%r2, %ntid.x;
	mov.u32 	%r3, %ctaid.x;
	mad.lo.s32 	%r4, %r2, %r3, %r1;
	cvt.s64.s32 	%rd3, %r4;
	setp.lt.u64 	%p1, %rd34, %rd3;
	@%p1 bra 	$L__BB0_15;
	mul.lo.s64 	%rd4, %rd31, %rd3;
	setp.eq.s64 	%p2, %rd31, 0;
	mov.f32 	%f111, 0f00000000;
	@%p2 bra 	$L__BB0_14;
	and.b64  	%rd5, %rd31, 15;
	setp.lt.u64 	%p3, %rd31, 16;
	mov.f32 	%f111, 0f00000000;
	mov.b64 	%rd58, 0;
	@%p3 bra 	$L__BB0_5;
	and.b64  	%rd58, %rd31, -16;
	shl.b64 	%rd36, %rd4, 2;
	add.s64 	%rd37, %rd36, %rd2;
	add.s64 	%rd55, %rd37, 32;
	add.s64 	%rd54, %rd1, 32;
	mov.f32 	%f111, 0f00000000;
	mov.u64 	%rd56, %rd58;
$L__BB0_4:
	.pragma "nounroll";
	ld.global.nc.f32 	%f18, [%rd55+-32];
	ld.global.nc.f32 	%f19, [%rd54+-32];
	fma.rn.f32 	%f20, %f18, %f19, %f111;
	ld.global.nc.f32 	%f21, [%rd55+-28];
	ld.global.nc.f32 	%f22, [%rd54+-28];
	fma.rn.f32 	%f23, %f21, %f22, %f20;
	ld.global.nc.f32 	%f24, [%rd55+-24];
	ld.global.nc.f32 	%f25, [%rd54+-24];
	fma.rn.f32 	%f26, %f24, %f25, %f23;
	ld.global.nc.f32 	%f27, [%rd55+-20];
	ld.global.nc.f32 	%f28, [%rd54+-20];
	fma.rn.f32 	%f29, %f27, %f28, %f26;
	ld.global.nc.f32 	%f30, [%rd55+-16];
	ld.global.nc.f32 	%f31, [%rd54+-16];
	fma.rn.f32 	%f32, %f30, %f31, %f29;
	ld.global.nc.f32 	%f33, [%rd55+-12];
	ld.global.nc.f32 	%f34, [%rd54+-12];
	fma.rn.f32 	%f35, %f33, %f34, %f32;
	ld.global.nc.f32 	%f36, [%rd55+-8];
	ld.global.nc.f32 	%f37, [%rd54+-8];
	fma.rn.f32 	%f38, %f36, %f37, %f35;
	ld.global.nc.f32 	%f39, [%rd55+-4];
	ld.global.nc.f32 	%f40, [%rd54+-4];
	fma.rn.f32 	%f41, %f39, %f40, %f38;
	ld.global.nc.f32 	%f42, [%rd55];
	ld.global.nc.f32 	%f43, [%rd54];
	fma.rn.f32 	%f44, %f42, %f43, %f41;
	ld.global.nc.f32 	%f45, [%rd55+4];
	ld.global.nc.f32 	%f46, [%rd54+4];
	fma.rn.f32 	%f47, %f45, %f46, %f44;
	ld.global.nc.f32 	%f48, [%rd55+8];
	ld.global.nc.f32 	%f49, [%rd54+8];
	fma.rn.f32 	%f50, %f48, %f49, %f47;
	ld.global.nc.f32 	%f51, [%rd55+12];
	ld.global.nc.f32 	%f52, [%rd54+12];
	fma.rn.f32 	%f53, %f51, %f52, %f50;
	ld.global.nc.f32 	%f54, [%rd55+16];
	ld.global.nc.f32 	%f55, [%rd54+16];
	fma.rn.f32 	%f56, %f54, %f55, %f53;
	ld.global.nc.f32 	%f57, [%rd55+20];
	ld.global.nc.f32 	%f58, [%rd54+20];
	fma.rn.f32 	%f59, %f57, %f58, %f56;
	ld.global.nc.f32 	%f60, [%rd55+24];
	ld.global.nc.f32 	%f61, [%rd54+24];
	fma.rn.f32 	%f62, %f60, %f61, %f59;
	ld.global.nc.f32 	%f63, [%rd55+28];
	ld.global.nc.f32 	%f64, [%rd54+28];
	fma.rn.f32 	%f111, %f63, %f64, %f62;
	add.s64 	%rd56, %rd56, -16;
	add.s64 	%rd55, %rd55, 64;
	add.s64 	%rd54, %rd54, 64;
	setp.ne.s64 	%p4, %rd56, 0;
	@%p4 bra 	$L__BB0_4;
$L__BB0_5:
	setp.eq.s64 	%p5, %rd5, 0;
	@%p5 bra 	$L__BB0_14;
	and.b64  	%rd16, %rd31, 7;
	setp.lt.u64 	%p6, %rd5, 8;
	@%p6 bra 	$L__BB0_8;
	add.s64 	%rd38, %rd58, %rd4;
	shl.b64 	%rd39, %rd38, 2;
	add.s64 	%rd40, %rd2, %rd39;
	ld.global.nc.f32 	%f66, [%rd40];
	shl.b64 	%rd41, %rd58, 2;
	add.s64 	%rd42, %rd1, %rd41;
	ld.global.nc.f32 	%f67, [%rd42];
	fma.rn.f32 	%f68, %f66, %f67, %f111;
	ld.global.nc.f32 	%f69, [%rd40+4];
	ld.global.nc.f32 	%f70, [%rd42+4];
	fma.rn.f32 	%f71, %f69, %f70, %f68;
	ld.global.nc.f32 	%f72, [%rd40+8];
	ld.global.nc.f32 	%f73, [%rd42+8];
	fma.rn.f32 	%f74, %f72, %f73, %f71;
	ld.global.nc.f32 	%f75, [%rd40+12];
	ld.global.nc.f32 	%f76, [%rd42+12];
	fma.rn.f32 	%f77, %f75, %f76, %f74;
	ld.global.nc.f32 	%f78, [%rd40+16];
	ld.global.nc.f32 	%f79, [%rd42+16];
	fma.rn.f32 	%f80, %f78, %f79, %f77;
	ld.global.nc.f32 	%f81, [%rd40+20];
	ld.global.nc.f32 	%f82, [%rd42+20];
	fma.rn.f32 	%f83, %f81, %f82, %f80;
	ld.global.nc.f32 	%f84, [%rd40+24];
	ld.global.nc.f32 	%f85, [%rd42+24];
	fma.rn.f32 	%f86, %f84, %f85, %f83;
	ld.global.nc.f32 	%f87, [%rd40+28];
	ld.global.nc.f32 	%f88, [%rd42+28];
	fma.rn.f32 	%f111, %f87, %f88, %f86;
	add.s64 	%rd58, %rd58, 8;
$L__BB0_8:
	setp.eq.s64 	%p7, %rd16, 0;
	@%p7 bra 	$L__BB0_14;
	and.b64  	%rd60, %rd31, 3;
	setp.lt.u64 	%p8, %rd16, 4;
	@%p8 bra 	$L__BB0_11;
	add.s64 	%rd43, %rd58, %rd4;
	shl.b64 	%rd44, %rd43, 2;
	add.s64 	%rd45, %rd2, %rd44;
	ld.global.nc.f32 	%f90, [%rd45];
	shl.b64 	%rd46, %rd58, 2;
	add.s64 	%rd47, %rd1, %rd46;
	ld.global.nc.f32 	%f91, [%rd47];
	fma.rn.f32 	%f92, %f90, %f91, %f111;
	ld.global.nc.f32 	%f93, [%rd45+4];
	ld.global.nc.f32 	%f94, [%rd47+4];
	fma.rn.f32 	%f95, %f93, %f94, %f92;
	ld.global.nc.f32 	%f96, [%rd45+8];
	ld.global.nc.f32 	%f97, [%rd47+8];
	fma.rn.f32 	%f98, %f96, %f97, %f95;
	ld.global.nc.f32 	%f99, [%rd45+12];
	ld.global.nc.f32 	%f100, [%rd47+12];
	fma.rn.f32 	%f111, %f99, %f100, %f98;
	add.s64 	%rd58, %rd58, 4;
$L__BB0_11:
	setp.eq.s64 	%p9, %rd60, 0;
	@%p9 bra 	$L__BB0_14;
	shl.b64 	%rd48, %rd58, 2;
	add.s64 	%rd62, %rd1, %rd48;
	add.s64 	%rd49, %rd58, %rd4;
	shl.b64 	%rd50, %rd49, 2;
	add.s64 	%rd61, %rd2, %rd50;
$L__BB0_13:
	.pragma "nounroll";
	ld.global.nc.f32 	%f101, [%rd61];
	ld.global.nc.f32 	%f102, [%rd62];
	fma.rn.f32 	%f111, %f101, %f102, %f111;
	add.s64 	%rd62, %rd62, 4;
	add.s64 	%rd61, %rd61, 4;
	add.s64 	%rd60, %rd60, -1;
	setp.ne.s64 	%p10, %rd60, 0;
	@%p10 bra 	$L__BB0_13;
$L__BB0_14:
	cvta.to.global.u64 	%rd51, %rd30;
	shl.b64 	%rd52, %rd3, 2;
	add.s64 	%rd53, %rd51, %rd52;
	st.global.f32 	[%rd53], %f111;
$L__BB0_15:
	ret;

}


// ===== COMPILED SASS (sm_100) =====

	.target	sm_100

	.elftype	@"ET_EXEC"


//--------------------- .note.nv.tkinfo           --------------------------
	.section	.note.nv.tkinfo,"",@"SHT_NOTE"
	.sectionflags	@"SHF_NOTE_NV_TKINFO"
	.tkinfo
        /*0018*/ 	.word	0x00000002
        /*0030*/ 	.string	""
        /*0030*/ 	.string	"ptxas"
        /*0030*/ 	.string	"Cuda compilation tools, release 13.0, V13.0.88"
        /*0030*/ 	.string	"Build cuda_13.0.r13.0/compiler.36424714_0"
        /*0030*/ 	.string	"-arch sm_100 -m 64 "



//--------------------- .note.nv.cuinfo           --------------------------
	.section	.note.nv.cuinfo,"",@"SHT_NOTE"
	.sectionflags	@"SHF_NOTE_NV_CUINFO"
        /*0018*/ 	.short	0x0002
        /*001a*/ 	.short	0x0064
        /*001c*/ 	.short	0x0082
	.zero		2


//--------------------- .nv.info                  --------------------------
	.section	.nv.info,"",@"SHT_CUDA_INFO"
	.align	4


	//----- nvinfo : EIATTR_REGCOUNT
	.align		4
        /*0000*/ 	.byte	0x04, 0x2f
        /*0002*/ 	.short	(.L_1 - .L_0)
	.align		4
.L_0:
        /*0004*/ 	.word	index@(_Z7mat_mulPKfS0_Pfmm)
        /*0008*/ 	.word	0x00000020


	//----- nvinfo : EIATTR_FRAME_SIZE
	.align		4
.L_1:
        /*000c*/ 	.byte	0x04, 0x11
        /*000e*/ 	.short	(.L_3 - .L_2)
	.align		4
.L_2:
        /*0010*/ 	.word	index@(_Z7mat_mulPKfS0_Pfmm)
        /*0014*/ 	.word	0x00000000


	//----- nvinfo : EIATTR_MIN_STACK_SIZE
	.align		4
.L_3:
        /*0018*/ 	.byte	0x04, 0x12
        /*001a*/ 	.short	(.L_5 - .L_4)
	.align		4
.L_4:
        /*001c*/ 	.word	index@(_Z7mat_mulPKfS0_Pfmm)
        /*0020*/ 	.word	0x00000000
.L_5:


//--------------------- .nv.compat                --------------------------
	.section	.nv.compat,"",@"SHT_CUDA_COMPAT_INFO"
	.align	4
        /*0000*/ 	.byte	0x02, 0x09, 0x00, 0x00, 0x02, 0x02, 0x01, 0x00, 0x02, 0x05, 0x05, 0x00, 0x03, 0x07, 0x01, 0x01
        /*0010*/ 	.byte	0x02, 0x03, 0x00, 0x00, 0x02, 0x06, 0x01, 0x00, 0x04, 0x0b, 0x08, 0x00, 0x09, 0x00, 0x00, 0x00
        /*0020*/ 	.byte	0x00, 0x00, 0x00, 0x00


//--------------------- .nv.info._Z7mat_mulPKfS0_Pfmm --------------------------
	.section	.nv.info._Z7mat_mulPKfS0_Pfmm,"",@"SHT_CUDA_INFO"
	.sectionflags	@""
	.align	4


	//----- nvinfo : EIATTR_CUDA_API_VERSION
	.align		4
        /*0000*/ 	.byte	0x04, 0x37
        /*0002*/ 	.short	(.L_7 - .L_6)
.L_6:
        /*0004*/ 	.word	0x00000082


	//----- nvinfo : EIATTR_KPARAM_INFO
	.align		4
.L_7:
        /*0008*/ 	.byte	0x04, 0x17
        /*000a*/ 	.short	(.L_9 - .L_8)
.L_8:
        /*000c*/ 	.word	0x00000000
        /*0010*/ 	.short	0x0004
        /*0012*/ 	.short	0x0020
        /*0014*/ 	.byte	0x00, 0xf0, 0x21, 0x00


	//----- nvinfo : EIATTR_KPARAM_INFO
	.align		4
.L_9:
        /*0018*/ 	.byte	0x04, 0x17
        /*001a*/ 	.short	(.L_11 - .L_10)
.L_10:
        /*001c*/ 	.word	0x00000000
        /*0020*/ 	.short	0x0003
        /*0022*/ 	.short	0x0018
        /*0024*/ 	.byte	0x00, 0xf0, 0x21, 0x00


	//----- nvinfo : EIATTR_KPARAM_INFO
	.align		4
.L_11:
        /*0028*/ 	.byte	0x04, 0x17
        /*002a*/ 	.short	(.L_13 - .L_12)
.L_12:
        /*002c*/ 	.word	0x00000000
        /*0030*/ 	.short	0x0002
        /*0032*/ 	.short	0x0010
        /*0034*/ 	.byte	0x00, 0xf5, 0x21, 0x00


	//----- nvinfo : EIATTR_KPARAM_INFO
	.align		4
.L_13:
        /*0038*/ 	.byte	0x04, 0x17
        /*003a*/ 	.short	(.L_15 - .L_14)
.L_14:
        /*003c*/ 	.word	0x00000000
        /*0040*/ 	.short	0x0001
        /*0042*/ 	.short	0x0008
        /*0044*/ 	.byte	0x00, 0xf5, 0x21, 0x00


	//----- nvinfo : EIATTR_KPARAM_INFO
	.align		4
.L_15:
        /*0048*/ 	.byte	0x04, 0x17
        /*004a*/ 	.short	(.L_17 - .L_16)
.L_16:
        /*004c*/ 	.word	0x00000000
        /*0050*/ 	.short	0x0000
        /*0052*/ 	.short	0x0000
        /*0054*/ 	.byte	0x00, 0xf5, 0x21, 0x00


	//----- nvinfo : EIATTR_SPARSE_MMA_MASK
	.align		4
.L_17:
        /*0058*/ 	.byte	0x03, 0x50
        /*005a*/ 	.short	0x0000


	//----- nvinfo : EIATTR_MAXREG_COUNT
	.align		4
        /*005c*/ 	.byte	0x03, 0x1b
        /*005e*/ 	.short	0x00ff


	//----- nvinfo : EIATTR_MERCURY_ISA_VERSION
	.align		4
        /*0060*/ 	.byte	0x03, 0x5f
        /*0062*/ 	.short	0x0101


	//----- nvinfo : EIATTR_VRC_CTA_INIT_COUNT
	.align		4
        /*0064*/ 	.byte	0x02, 0x4a
	.zero		1
	.zero		1


	//----- nvinfo : EIATTR_EXIT_INSTR_OFFSETS
	.align		4
        /*0068*/ 	.byte	0x04, 0x1c
        /*006a*/ 	.short	(.L_19 - .L_18)


	//   ....[0]....
.L_18:
        /*006c*/ 	.word	0x00000090


	//   ....[1]....
        /*0070*/ 	.word	0x00000c80


	//----- nvinfo : EIATTR_CBANK_PARAM_SIZE
	.align		4
.L_19:
        /*0074*/ 	.byte	0x03, 0x19
        /*0076*/ 	.short	0x0028


	//----- nvinfo : EIATTR_PARAM_CBANK
	.align		4
        /*0078*/ 	.byte	0x04, 0x0a
        /*007a*/ 	.short	(.L_21 - .L_20)
	.align		4
.L_20:
        /*007c*/ 	.word	index@(.nv.constant0._Z7mat_mulPKfS0_Pfmm)
        /*0080*/ 	.short	0x0380
        /*0082*/ 	.short	0x0028


	//----- nvinfo : EIATTR_SW_WAR
	.align		4
.L_21:
        /*0084*/ 	.byte	0x04, 0x36
        /*0086*/ 	.short	(.L_23 - .L_22)
.L_22:
        /*0088*/ 	.word	0x00000008
.L_23:


//--------------------- .nv.callgraph             --------------------------
	.section	.nv.callgraph,"",@"SHT_CUDA_CALLGRAPH"
	.align	4
	.sectionentsize	8
	.align		4
        /*0000*/ 	.word	0x00000000
	.align		4
        /*0004*/ 	.word	0xffffffff
	.align		4
        /*0008*/ 	.word	0x00000000
	.align		4
        /*000c*/ 	.word	0xfffffffe
	.align		4
        /*0010*/ 	.word	0x00000000
	.align		4
        /*0014*/ 	.word	0xfffffffd
	.align		4
        /*0018*/ 	.word	0x00000000
	.align		4
        /*001c*/ 	.word	0xfffffffc


//--------------------- .text._Z7mat_mulPKfS0_Pfmm --------------------------
	.section	.text._Z7mat_mulPKfS0_Pfmm,"ax",@progbits
	.align	128
        .global         _Z7mat_mulPKfS0_Pfmm
        .type           _Z7mat_mulPKfS0_Pfmm,@function
        .size           _Z7mat_mulPKfS0_Pfmm,(.L_x_7 - _Z7mat_mulPKfS0_Pfmm)
        .other          _Z7mat_mulPKfS0_Pfmm,@"STO_CUDA_ENTRY STV_DEFAULT"
_Z7mat_mulPKfS0_Pfmm:
.text._Z7mat_mulPKfS0_Pfmm:
[----:B------:R-:W-:Y:S01]  /*0000*/  LDC R1, c[0x0][0x37c] ;  /* 0x0000df00ff017b82 */ /* 0x000fe20000000800 */
[----:B------:R-:W0:Y:S01]  /*0010*/  S2R R0, SR_TID.X ;  /* 0x0000000000007919 */ /* 0x000e220000002100 */
[----:B------:R-:W0:Y:S01]  /*0020*/  LDCU UR4, c[0x0][0x360] ;  /* 0x00006c00ff0477ac */ /* 0x000e220008000800 */
[----:B------:R-:W0:Y:S01]  /*0030*/  S2R R3, SR_CTAID.X ;  /* 0x0000000000037919 */ /* 0x000e220000002500 */
[----:B------:R-:W1:Y:S01]  /*0040*/  LDCU.64 UR6, c[0x0][0x398] ;  /* 0x00007300ff0677ac */ /* 0x000e620008000a00 */
[----:B0-----:R-:W-:-:S05]  /*0050*/  IMAD R0, R3, UR4, R0 ;  /* 0x0000000403007c24 */ /* 0x001fca000f8e0200 */
[----:B-1----:R-:W-:Y:S02]  /*0060*/  ISETP.GT.U32.AND P0, PT, R0, UR6, PT ;  /* 0x0000000600007c0c */ /* 0x002fe4000bf04070 */
[----:B------:R-:W-:-:S04]  /*0070*/  SHF.R.S32.HI R9, RZ, 0x1f, R0 ;  /* 0x0000001fff097819 */ /* 0x000fc80000011400 */
[----:B------:R-:W-:-:S13]  /*0080*/  ISETP.GT.U32.AND.EX P0, PT, R9, UR7, PT, P0 ;  /* 0x0000000709007c0c */ /* 0x000fda000bf04100 */
[----:B------:R-:W-:Y:S05]  /*0090*/  @P0 EXIT ;  /* 0x000000000000094d */ /* 0x000fea0003800000 */
[----:B------:R-:W0:Y:S01]  /*00a0*/  LDCU.64 UR8, c[0x0][0x3a0] ;  /* 0x00007400ff0877ac */ /* 0x000e220008000a00 */
[----:B------:R-:W-:Y:S01]  /*00b0*/  HFMA2 R14, -RZ, RZ, 0, 0 ;  /* 0x00000000ff0e7431 */ /* 0x000fe200000001ff */
[----:B------:R-:W1:Y:S01]  /*00c0*/  LDCU.64 UR10, c[0x0][0x358] ;  /* 0x00006b00ff0a77ac */ /* 0x000e620008000a00 */
[----:B0-----:R-:W-:-:S04]  /*00d0*/  UISETP.NE.U32.AND UP0, UPT, UR8, URZ, UPT ;  /* 0x000000ff0800728c */ /* 0x001fc8000bf05070 */
[----:B------:R-:W-:-:S09]  /*00e0*/  UISETP.NE.AND.EX UP0, UPT, UR9, URZ, UPT, UP0 ;  /* 0x000000ff0900728c */ /* 0x000fd2000bf05300 */
[----:B-1----:R-:W-:Y:S05]  /*00f0*/  BRA.U !UP0, `(.L_x_0) ;  /* 0x0000000908d07547 */ /* 0x002fea000b800000 */
[----:B------:R-:W-:Y:S02]  /*0100*/  UISETP.GE.U32.AND UP1, UPT, UR8, 0x10, UPT ;  /* 0x000000100800788c */ /* 0x000fe4000bf26070 */
[----:B------:R-:W-:Y:S01]  /*0110*/  IMAD R3, R9, UR8, RZ ;  /* 0x0000000809037c24 */ /* 0x000fe2000f8e02ff */
[----:B------:R-:W-:Y:S02]  /*0120*/  ULOP3.LUT UR12, UR8, 0xf, URZ, 0xc0, !UPT ;  /* 0x0000000f080c7892 */ /* 0x000fe4000f8ec0ff */
[C---:B------:R-:W-:Y:S01]  /*0130*/  IMAD.WIDE.U32 R4, R0.reuse, UR8, RZ ;  /* 0x0000000800047c25 */ /* 0x040fe2000f8e00ff */
[----:B------:R-:W-:Y:S01]  /*0140*/  UISETP.GE.U32.AND.EX UP1, UPT, UR9, URZ, UPT, UP1 ;  /* 0x000000ff0900728c */ /* 0x000fe2000bf26110 */
[----:B------:R-:W-:Y:S01]  /*0150*/  MOV R14, RZ ;  /* 0x000000ff000e7202 */ /* 0x000fe20000000f00 */
[----:B------:R-:W-:Y:S01]  /*0160*/  UISETP.NE.U32.AND UP0, UPT, UR12, URZ, UPT ;  /* 0x000000ff0c00728c */ /* 0x000fe2000bf05070 */
[----:B------:R-:W-:Y:S01]  /*0170*/  IMAD R3, R0, UR9, R3 ;  /* 0x0000000900037c24 */ /* 0x000fe2000f8e0203 */
[----:B------:R-:W-:Y:S01]  /*0180*/  UMOV UR5, URZ ;  /* 0x000000ff00057c82 */ /* 0x000fe20008000000 */
[----:B------:R-:W-:Y:S01]  /*0190*/  UMOV UR6, URZ ;  /* 0x000000ff00067c82 */ /* 0x000fe20008000000 */
[----:B------:R-:W-:-:S02]  /*01a0*/  UISETP.NE.AND.EX UP0, UPT, URZ, URZ, UPT, UP0 ;  /* 0x000000ffff00728c */ /* 0x000fc4000bf05300 */
[----:B------:R-:W-:Y:S01]  /*01b0*/  IADD3 R11, PT, PT, R5, R3, RZ ;  /* 0x00000003050b7210 */ /* 0x000fe20007ffe0ff */
[----:B------:R-:W-:Y:S08]  /*01c0*/  BRA.U !UP1, `(.L_x_1) ;  /* 0x00000005091c7547 */ /* 0x000ff0000b800000 */
[----:B------:R-:W0:Y:S01]  /*01d0*/  LDCU.128 UR16, c[0x0][0x380] ;  /* 0x00007000ff1077ac */ /* 0x000e220008000c00 */
[----:B------:R-:W-:Y:S01]  /*01e0*/  HFMA2 R14, -RZ, RZ, 0, 0 ;  /* 0x00000000ff0e7431 */ /* 0x000fe200000001ff */
[----:B------:R-:W1:Y:S01]  /*01f0*/  LDCU UR6, c[0x0][0x3a4] ;  /* 0x00007480ff0677ac */ /* 0x000e620008000800 */
[----:B------:R-:W-:Y:S02]  /*0200*/  ULOP3.LUT UR5, UR8, 0xfffffff0, URZ, 0xc0, !UPT ;  /* 0xfffffff008057892 */ /* 0x000fe4000f8ec0ff */
[----:B0-----:R-:W-:Y:S01]  /*0210*/  UIADD3 UR4, UP1, UPT, UR18, 0x20, URZ ;  /* 0x0000002012047890 */ /* 0x001fe2000ff3e0ff */
[----:B------:R-:W-:-:S03]  /*0220*/  LEA R2, P0, R4, UR16, 0x2 ;  /* 0x0000001004027c11 */ /* 0x000fc6000f8010ff */
[----:B------:R-:W-:Y:S01]  /*0230*/  UIADD3.X UR7, UPT, UPT, URZ, UR19, URZ, UP1, !UPT ;  /* 0x00000013ff077290 */ /* 0x000fe20008ffe4ff */
[----:B------:R-:W-:Y:S01]  /*0240*/  IADD3 R2, P1, PT, R2, 0x20, RZ ;  /* 0x0000002002027810 */ /* 0x000fe20007f3e0ff */
[----:B------:R-:W-:Y:S01]  /*0250*/  IMAD.U32 R6, RZ, RZ, UR4 ;  /* 0x00000004ff067e24 */ /* 0x000fe2000f8e00ff */
[----:B------:R-:W-:Y:S01]  /*0260*/  LEA.HI.X R3, R4, UR17, R11, 0x2, P0 ;  /* 0x0000001104037c11 */ /* 0x000fe200080f140b */
[----:B------:R-:W-:Y:S02]  /*0270*/  UMOV UR4, UR5 ;  /* 0x0000000500047c82 */ /* 0x000fe40008000000 */
[----:B------:R-:W-:Y:S01]  /*0280*/  MOV R7, UR7 ;  /* 0x0000000700077c02 */ /* 0x000fe20008000f00 */
[----:B-1----:R-:W-:Y:S01]  /*0290*/  UMOV UR7, UR6 ;  /* 0x0000000600077c82 */ /* 0x002fe20008000000 */
[----:B------:R-:W-:-:S07]  /*02a0*/  IADD3.X R3, PT, PT, RZ, R3, RZ, P1, !PT ;  /* 0x00000003ff037210 */ /* 0x000fce0000ffe4ff */
.L_x_2:
[----:B------:R-:W2:Y:S04]  /*02b0*/  LDG.E.CONSTANT R19, desc[UR10][R2.64+-0x20] ;  /* 0xffffe00a02137981 */ /* 0x000ea8000c1e9900 */
[----:B------:R-:W2:Y:S04]  /*02c0*/  LDG.E.CONSTANT R22, desc[UR10][R6.64+-0x20] ;  /* 0xffffe00a06167981 */ /* 0x000ea8000c1e9900 */
[----:B------:R-:W3:Y:S04]  /*02d0*/  LDG.E.CONSTANT R24, desc[UR10][R2.64+-0x1c] ;  /* 0xffffe40a02187981 */ /* 0x000ee8000c1e9900 */
[----:B------:R-:W3:Y:S04]  /*02e0*/  LDG.E.CONSTANT R26, desc[UR10][R6.64+-0x1c] ;  /* 0xffffe40a061a7981 */ /* 0x000ee8000c1e9900 */
[----:B------:R-:W4:Y:S04]  /*02f0*/  LDG.E.CONSTANT R21, desc[UR10][R2.64+-0x18] ;  /* 0xffffe80a02157981 */ /* 0x000f28000c1e9900 */
[----:B------:R-:W4:Y:S04]  /*0300*/  LDG.E.CONSTANT R16, desc[UR10][R6.64+-0x18] ;  /* 0xffffe80a06107981 */ /* 0x000f28000c1e9900 */
[----:B------:R-:W5:Y:S04]  /*0310*/  LDG.E.CONSTANT R18, desc[UR10][R2.64+-0x14] ;  /* 0xffffec0a02127981 */ /* 0x000f68000c1e9900 */
        /* <DEDUP_REMOVED lines=8> */
[----:B------:R-:W5:Y:S01]  /*03a0*/  LDG.E.CONSTANT R17, desc[UR10][R6.64+-0x4] ;  /* 0xfffffc0a06117981 */ /* 0x000f62000c1e9900 */
[----:B--2---:R-:W-:-:S03]  /*03b0*/  FFMA R19, R19, R22, R14 ;  /* 0x0000001613137223 */ /* 0x004fc6000000000e */
[----:B------:R-:W2:Y:S04]  /*03c0*/  LDG.E.CONSTANT R14, desc[UR10][R6.64] ;  /* 0x0000000a060e7981 */ /* 0x000ea8000c1e9900 */
[----:B------:R-:W2:Y:S01]  /*03d0*/  LDG.E.CONSTANT R22, desc[UR10][R2.64+0x14] ;  /* 0x0000140a02167981 */ /* 0x000ea2000c1e9900 */
[----:B---3--:R-:W-:-:S03]  /*03e0*/  FFMA R24, R24, R26, R19 ;  /* 0x0000001a18187223 */ /* 0x008fc60000000013 */
[----:B------:R-:W2:Y:S01]  /*03f0*/  LDG.E.CONSTANT R19, desc[UR10][R2.64] ;  /* 0x0000000a02137981 */ /* 0x000ea2000c1e9900 */
[----:B----4-:R-:W-:-:S03]  /*0400*/  FFMA R27, R21, R16, R24 ;  /* 0x00000010151b7223 */ /* 0x010fc60000000018 */
[----:B------:R-:W3:Y:S04]  /*0410*/  LDG.E.CONSTANT R16, desc[UR10][R2.64+0x4] ;  /* 0x0000040a02107981 */ /* 0x000ee8000c1e9900 */
[----:B------:R-:W3:Y:S01]  /*0420*/  LDG.E.CONSTANT R21, desc[UR10][R6.64+0x4] ;  /* 0x0000040a06157981 */ /* 0x000ee2000c1e9900 */
[----:B-----5:R-:W-:-:S03]  /*0430*/  FFMA R27, R18, R23, R27 ;  /* 0x00000017121b7223 */ /* 0x020fc6000000001b */
[----:B------:R-:W4:Y:S04]  /*0440*/  LDG.E.CONSTANT R18, desc[UR10][R2.64+0x8] ;  /* 0x0000080a02127981 */ /* 0x000f28000c1e9900 */
[----:B------:R-:W4:Y:S01]  /*0450*/  LDG.E.CONSTANT R23, desc[UR10][R6.64+0x8] ;  /* 0x0000080a06177981 */ /* 0x000f22000c1e9900 */
[----:B------:R-:W-:-:S03]  /*0460*/  FFMA R27, R20, R25, R27 ;  /* 0x00000019141b7223 */ /* 0x000fc6000000001b */
[----:B------:R-:W5:Y:S04]  /*0470*/  LDG.E.CONSTANT R20, desc[UR10][R2.64+0xc] ;  /* 0x00000c0a02147981 */ /* 0x000f68000c1e9900 */
[----:B------:R-:W5:Y:S01]  /*0480*/  LDG.E.CONSTANT R25, desc[UR10][R6.64+0xc] ;  /* 0x00000c0a06197981 */ /* 0x000f62000c1e9900 */
[----:B------:R-:W-:-:S03]  /*0490*/  FFMA R27, R8, R13, R27 ;  /* 0x0000000d081b7223 */ /* 0x000fc6000000001b */
[----:B------:R-:W5:Y:S04]  /*04a0*/  LDG.E.CONSTANT R8, desc[UR10][R2.64+0x10] ;  /* 0x0000100a02087981 */ /* 0x000f68000c1e9900 */
[----:B------:R-:W5:Y:S01]  /*04b0*/  LDG.E.CONSTANT R13, desc[UR10][R6.64+0x10] ;  /* 0x0000100a060d7981 */ /* 0x000f62000c1e9900 */
[----:B------:R-:W-:-:S03]  /*04c0*/  FFMA R29, R10, R15, R27 ;  /* 0x0000000f0a1d7223 */ /* 0x000fc6000000001b */
[----:B------:R-:W5:Y:S04]  /*04d0*/  LDG.E.CONSTANT R27, desc[UR10][R6.64+0x14] ;  /* 0x0000140a061b7981 */ /* 0x000f68000c1e9900 */
[----:B------:R-:W5:Y:S04]  /*04e0*/  LDG.E.CONSTANT R15, desc[UR10][R2.64+0x18] ;  /* 0x0000180a020f7981 */ /* 0x000f68000c1e9900 */
[----:B------:R-:W5:Y:S01]  /*04f0*/  LDG.E.CONSTANT R10, desc[UR10][R6.64+0x18] ;  /* 0x0000180a060a7981 */ /* 0x000f62000c1e9900 */
[----:B------:R-:W-:-:S03]  /*0500*/  FFMA R24, R12, R17, R29 ;  /* 0x000000110c187223 */ /* 0x000fc6000000001d */
[----:B------:R-:W5:Y:S04]  /*0510*/  LDG.E.CONSTANT R12, desc[UR10][R2.64+0x1c] ;  /* 0x00001c0a020c7981 */ /* 0x000f68000c1e9900 */
[----:B------:R0:W5:Y:S01]  /*0520*/  LDG.E.CONSTANT R17, desc[UR10][R6.64+0x1c] ;  /* 0x00001c0a06117981 */ /* 0x000162000c1e9900 */
[----:B------:R-:W-:-:S04]  /*0530*/  UIADD3 UR4, UP1, UPT, UR4, -0x10, URZ ;  /* 0xfffffff004047890 */ /* 0x000fc8000ff3e0ff */
[----:B------:R-:W-:Y:S02]  /*0540*/  UIADD3.X UR7, UPT, UPT, UR7, -0x1, URZ, UP1, !UPT ;  /* 0xffffffff07077890 */ /* 0x000fe40008ffe4ff */
[----:B------:R-:W-:-:S04]  /*0550*/  UISETP.NE.U32.AND UP1, UPT, UR4, URZ, UPT ;  /* 0x000000ff0400728c */ /* 0x000fc8000bf25070 */
[----:B------:R-:W-:Y:S01]  /*0560*/  UISETP.NE.AND.EX UP1, UPT, UR7, URZ, UPT, UP1 ;  /* 0x000000ff0700728c */ /* 0x000fe2000bf25310 */
[----:B0-----:R-:W-:Y:S02]  /*0570*/  IADD3 R6, P1, PT, R6, 0x40, RZ ;  /* 0x0000004006067810 */ /* 0x001fe40007f3e0ff */
[----:B------:R-:W-:-:S03]  /*0580*/  IADD3 R2, P0, PT, R2, 0x40, RZ ;  /* 0x0000004002027810 */ /* 0x000fc60007f1e0ff */
[----:B------:R-:W-:Y:S01]  /*0590*/  IMAD.X R7, RZ, RZ, R7, P1 ;  /* 0x000000ffff077224 */ /* 0x000fe200008e0607 */
[----:B------:R-:W-:Y:S01]  /*05a0*/  IADD3.X R3, PT, PT, RZ, R3, RZ, P0, !PT ;  /* 0x00000003ff037210 */ /* 0x000fe200007fe4ff */
[----:B--2---:R-:W-:-:S04]  /*05b0*/  FFMA R19, R19, R14, R24 ;  /* 0x0000000e13137223 */ /* 0x004fc80000000018 */
[----:B---3--:R-:W-:-:S04]  /*05c0*/  FFMA R19, R16, R21, R19 ;  /* 0x0000001510137223 */ /* 0x008fc80000000013 */
[----:B----4-:R-:W-:-:S04]  /*05d0*/  FFMA R19, R18, R23, R19 ;  /* 0x0000001712137223 */ /* 0x010fc80000000013 */
[----:B-----5:R-:W-:-:S04]  /*05e0*/  FFMA R19, R20, R25, R19 ;  /* 0x0000001914137223 */ /* 0x020fc80000000013 */
[----:B------:R-:W-:-:S04]  /*05f0*/  FFMA R13, R8, R13, R19 ;  /* 0x0000000d080d7223 */ /* 0x000fc80000000013 */
[----:B------:R-:W-:-:S04]  /*0600*/  FFMA R22, R22, R27, R13 ;  /* 0x0000001b16167223 */ /* 0x000fc8000000000d */
[----:B------:R-:W-:-:S04]  /*0610*/  FFMA R15, R15, R10, R22 ;  /* 0x0000000a0f0f7223 */ /* 0x000fc80000000016 */
[----:B------:R-:W-:Y:S01]  /*0620*/  FFMA R14, R12, R17, R15 ;  /* 0x000000110c0e7223 */ /* 0x000fe2000000000f */
[----:B------:R-:W-:Y:S06]  /*0630*/  BRA.U UP1, `(.L_x_2) ;  /* 0xfffffffd011c7547 */ /* 0x000fec000b83ffff */
.L_x_1:
[----:B------:R-:W-:Y:S05]  /*0640*/  BRA.U !UP0, `(.L_x_0) ;  /* 0x00000005087c7547 */ /* 0x000fea000b800000 */
[----:B------:R-:W-:Y:S02]  /*0650*/  UISETP.GE.U32.AND UP1, UPT, UR12, 0x8, UPT ;  /* 0x000000080c00788c */ /* 0x000fe4000bf26070 */
[----:B------:R-:W-:Y:S02]  /*0660*/  ULOP3.LUT UR9, UR8, 0x7, URZ, 0xc0, !UPT ;  /* 0x0000000708097892 */ /* 0x000fe4000f8ec0ff */
[----:B------:R-:W-:Y:S02]  /*0670*/  UISETP.GE.U32.AND.EX UP1, UPT, URZ, URZ, UPT, UP1 ;  /* 0x000000ffff00728c */ /* 0x000fe4000bf26110 */
[----:B------:R-:W-:-:S04]  /*0680*/  UISETP.NE.U32.AND UP0, UPT, UR9, URZ, UPT ;  /* 0x000000ff0900728c */ /* 0x000fc8000bf05070 */
[----:B------:R-:W-:-:S03]  /*0690*/  UISETP.NE.AND.EX UP0, UPT, URZ, URZ, UPT, UP0 ;  /* 0x000000ffff00728c */ /* 0x000fc6000bf05300 */
[----:B------:R-:W-:Y:S08]  /*06a0*/  BRA.U !UP1, `(.L_x_3) ;  /* 0x00000001098c7547 */ /* 0x000ff0000b800000 */
[----:B------:R-:W0:Y:S01]  /*06b0*/  LDCU.128 UR12, c[0x0][0x380] ;  /* 0x00007000ff0c77ac */ /* 0x000e220008000c00 */
[----:B------:R-:W-:-:S04]  /*06c0*/  IADD3 R2, P0, PT, R4, UR5, RZ ;  /* 0x0000000504027c10 */ /* 0x000fc8000ff1e0ff */
[----:B------:R-:W-:Y:S01]  /*06d0*/  IADD3.X R3, PT, PT, R11, UR6, RZ, P0, !PT ;  /* 0x000000060b037c10 */ /* 0x000fe200087fe4ff */
[----:B0-----:R-:W-:Y:S01]  /*06e0*/  ULEA UR4, UP1, UR5, UR14, 0x2 ;  /* 0x0000000e05047291 */ /* 0x001fe2000f8210ff */
[----:B------:R-:W-:-:S03]  /*06f0*/  LEA R6, P1, R2, UR12, 0x2 ;  /* 0x0000000c02067c11 */ /* 0x000fc6000f8210ff */
[----:B------:R-:W-:Y:S01]  /*0700*/  ULEA.HI.X UR7, UR5, UR15, UR6, 0x2, UP1 ;  /* 0x0000000f05077291 */ /* 0x000fe200088f1406 */
[----:B------:R-:W-:Y:S02]  /*0710*/  LEA.HI.X R7, R2, UR13, R3, 0x2, P1 ;  /* 0x0000000d02077c11 */ /* 0x000fe400088f1403 */
[----:B------:R-:W-:-:S03]  /*0720*/  MOV R2, UR4 ;  /* 0x0000000400027c02 */ /* 0x000fc60008000f00 */
[----:B------:R-:W-:Y:S01]  /*0730*/  MOV R3, UR7 ;  /* 0x0000000700037c02 */ /* 0x000fe20008000f00 */
        /* <DEDUP_REMOVED lines=16> */
[----:B------:R-:W-:-:S04]  /*0840*/  UIADD3 UR5, UP1, UPT, UR5, 0x8, URZ ;  /* 0x0000000805057890 */ /* 0x000fc8000ff3e0ff */
[----:B------:R-:W-:Y:S01]  /*0850*/  UIADD3.X UR6, UPT, UPT, URZ, UR6, URZ, UP1, !UPT ;  /* 0x00000006ff067290 */ /* 0x000fe20008ffe4ff */
[----:B--2---:R-:W-:-:S04]  /*0860*/  FFMA R18, R19, R18, R14 ;  /* 0x0000001213127223 */ /* 0x004fc8000000000e */
[----:B---3--:R-:W-:-:S04]  /*0870*/  FFMA R18, R21, R20, R18 ;  /* 0x0000001415127223 */ /* 0x008fc80000000012 */
[----:B----4-:R-:W-:-:S04]  /*0880*/  FFMA R18, R23, R22, R18 ;  /* 0x0000001617127223 */ /* 0x010fc80000000012 */
[----:B-----5:R-:W-:-:S04]  /*0890*/  FFMA R25, R25, R24, R18 ;  /* 0x0000001819197223 */ /* 0x020fc80000000012 */
[----:B------:R-:W-:-:S04]  /*08a0*/  FFMA R17, R16, R17, R25 ;  /* 0x0000001110117223 */ /* 0x000fc80000000019 */
[----:B------:R-:W-:-:S04]  /*08b0*/  FFMA R15, R10, R15, R17 ;  /* 0x0000000f0a0f7223 */ /* 0x000fc80000000011 */
[----:B------:R-:W-:-:S04]  /*08c0*/  FFMA R13, R8, R13, R15 ;  /* 0x0000000d080d7223 */ /* 0x000fc8000000000f */
[----:B------:R-:W-:-:S07]  /*08d0*/  FFMA R14, R12, R26, R13 ;  /* 0x0000001a0c0e7223 */ /* 0x000fce000000000d */
.L_x_3:
[----:B------:R-:W-:Y:S05]  /*08e0*/  BRA.U !UP0, `(.L_x_0) ;  /* 0x0000000108d47547 */ /* 0x000fea000b800000 */
[----:B------:R-:W-:Y:S02]  /*08f0*/  UISETP.GE.U32.AND UP1, UPT, UR9, 0x4, UPT ;  /* 0x000000040900788c */ /* 0x000fe4000bf26070 */
[----:B------:R-:W-:Y:S02]  /*0900*/  ULOP3.LUT UR8, UR8, 0x3, URZ, 0xc0, !UPT ;  /* 0x0000000308087892 */ /* 0x000fe4000f8ec0ff */
[----:B------:R-:W-:Y:S02]  /*0910*/  UISETP.GE.U32.AND.EX UP1, UPT, URZ, URZ, UPT, UP1 ;  /* 0x000000ffff00728c */ /* 0x000fe4000bf26110 */
[----:B------:R-:W-:Y:S01]  /*0920*/  UISETP.NE.U32.AND UP0, UPT, UR8, URZ, UPT ;  /* 0x000000ff0800728c */ /* 0x000fe2000bf05070 */
[----:B------:R-:W-:-:S03]  /*0930*/  UMOV UR4, URZ ;  /* 0x000000ff00047c82 */ /* 0x000fc60008000000 */
[----:B------:R-:W-:-:S03]  /*0940*/  UISETP.NE.AND.EX UP0, UPT, UR4, URZ, UPT, UP0 ;  /* 0x000000ff0400728c */ /* 0x000fc6000bf05300 */
        /* <DEDUP_REMOVED lines=9> */
[----:B------:R-:W-:Y:S01]  /*09e0*/  IMAD.U32 R7, RZ, RZ, UR9 ;  /* 0x00000009ff077e24 */ /* 0x000fe2000f8e00ff */
[----:B------:R-:W2:Y:S04]  /*09f0*/  LDG.E.CONSTANT R13, desc[UR10][R2.64] ;  /* 0x0000000a020d7981 */ /* 0x000ea8000c1e9900 */
[----:B------:R-:W2:Y:S04]  /*0a00*/  LDG.E.CONSTANT R8, desc[UR10][R6.64] ;  /* 0x0000000a06087981 */ /* 0x000ea8000c1e9900 */
[----:B------:R-:W3:Y:S04]  /*0a10*/  LDG.E.CONSTANT R15, desc[UR10][R2.64+0x4] ;  /* 0x0000040a020f7981 */ /* 0x000ee8000c1e9900 */
[----:B------:R-:W3:Y:S04]  /*0a20*/  LDG.E.CONSTANT R10, desc[UR10][R6.64+0x4] ;  /* 0x0000040a060a7981 */ /* 0x000ee8000c1e9900 */
[----:B------:R-:W4:Y:S04]  /*0a30*/  LDG.E.CONSTANT R17, desc[UR10][R2.64+0x8] ;  /* 0x0000080a02117981 */ /* 0x000f28000c1e9900 */
[----:B------:R-:W4:Y:S04]  /*0a40*/  LDG.E.CONSTANT R12, desc[UR10][R6.64+0x8] ;  /* 0x0000080a060c7981 */ /* 0x000f28000c1e9900 */
[----:B------:R-:W5:Y:S04]  /*0a50*/  LDG.E.CONSTANT R19, desc[UR10][R2.64+0xc] ;  /* 0x00000c0a02137981 */ /* 0x000f68000c1e9900 */
[----:B------:R-:W5:Y:S01]  /*0a60*/  LDG.E.CONSTANT R16, desc[UR10][R6.64+0xc] ;  /* 0x00000c0a06107981 */ /* 0x000f62000c1e9900 */
[----:B------:R-:W-:-:S04]  /*0a70*/  UIADD3 UR5, UP1, UPT, UR5, 0x4, URZ ;  /* 0x0000000405057890 */ /* 0x000fc8000ff3e0ff */
[----:B------:R-:W-:Y:S01]  /*0a80*/  UIADD3.X UR6, UPT, UPT, URZ, UR6, URZ, UP1, !UPT ;  /* 0x00000006ff067290 */ /* 0x000fe20008ffe4ff */
[----:B--2---:R-:W-:-:S04]  /*0a90*/  FFMA R8, R13, R8, R14 ;  /* 0x000000080d087223 */ /* 0x004fc8000000000e */
[----:B---3--:R-:W-:-:S04]  /*0aa0*/  FFMA R8, R15, R10, R8 ;  /* 0x0000000a0f087223 */ /* 0x008fc80000000008 */
[----:B----4-:R-:W-:-:S04]  /*0ab0*/  FFMA R8, R17, R12, R8 ;  /* 0x0000000c11087223 */ /* 0x010fc80000000008 */
[----:B-----5:R-:W-:-:S07]  /*0ac0*/  FFMA R14, R19, R16, R8 ;  /* 0x00000010130e7223 */ /* 0x020fce0000000008 */
.L_x_4:
[----:B------:R-:W-:Y:S05]  /*0ad0*/  BRA.U !UP0, `(.L_x_0) ;  /* 0x0000000108587547 */ /* 0x000fea000b800000 */
[----:B------:R-:W0:Y:S01]  /*0ae0*/  LDCU.128 UR12, c[0x0][0x380] ;  /* 0x00007000ff0c77ac */ /* 0x000e220008000c00 */
[----:B------:R-:W-:-:S04]  /*0af0*/  IADD3 R4, P0, PT, R4, UR5, RZ ;  /* 0x0000000504047c10 */ /* 0x000fc8000ff1e0ff */
[----:B------:R-:W-:Y:S02]  /*0b00*/  IADD3.X R7, PT, PT, R11, UR6, RZ, P0, !PT ;  /* 0x000000060b077c10 */ /* 0x000fe400087fe4ff */
[----:B0-----:R-:W-:Y:S01]  /*0b10*/  LEA R2, P1, R4, UR12, 0x2 ;  /* 0x0000000c04027c11 */ /* 0x001fe2000f8210ff */
[----:B------:R-:W-:-:S03]  /*0b20*/  ULEA UR7, UP0, UR5, UR14, 0x2 ;  /* 0x0000000e05077291 */ /* 0x000fc6000f8010ff */
[----:B------:R-:W-:Y:S01]  /*0b30*/  LEA.HI.X R7, R4, UR13, R7, 0x2, P1 ;  /* 0x0000000d04077c11 */ /* 0x000fe200088f1407 */
[----:B------:R-:W-:-:S12]  /*0b40*/  ULEA.HI.X UR5, UR5, UR15, UR6, 0x2, UP0 ;  /* 0x0000000f05057291 */ /* 0x000fd800080f1406 */
.L_x_5:
[----:B------:R-:W-:Y:S02]  /*0b50*/  MOV R4, UR7 ;  /* 0x0000000700047c02 */ /* 0x000fe40008000f00 */
[----:B------:R-:W-:Y:S02]  /*0b60*/  MOV R3, R7 ;  /* 0x0000000700037202 */ /* 0x000fe40000000f00 */
[----:B------:R-:W-:-:S04]  /*0b70*/  MOV R5, UR5 ;  /* 0x0000000500057c02 */ /* 0x000fc80008000f00 */
[----:B------:R0:W2:Y:S04]  /*0b80*/  LDG.E.CONSTANT R3, desc[UR10][R2.64] ;  /* 0x0000000a02037981 */ /* 0x0000a8000c1e9900 */
[----:B------:R-:W2:Y:S01]  /*0b90*/  LDG.E.CONSTANT R4, desc[UR10][R4.64] ;  /* 0x0000000a04047981 */ /* 0x000ea2000c1e9900 */
[----:B------:R-:W-:Y:S02]  /*0ba0*/  UIADD3 UR8, UP0, UPT, UR8, -0x1, URZ ;  /* 0xffffffff08087890 */ /* 0x000fe4000ff1e0ff */
[----:B------:R-:W-:Y:S02]  /*0bb0*/  UIADD3 UR7, UP1, UPT, UR7, 0x4, URZ ;  /* 0x0000000407077890 */ /* 0x000fe4000ff3e0ff */
[----:B------:R-:W-:Y:S01]  /*0bc0*/  UIADD3.X UR4, UPT, UPT, UR4, -0x1, URZ, UP0, !UPT ;  /* 0xffffffff04047890 */ /* 0x000fe200087fe4ff */
[----:B0-----:R-:W-:Y:S01]  /*0bd0*/  IADD3 R2, P0, PT, R2, 0x4, RZ ;  /* 0x0000000402027810 */ /* 0x001fe20007f1e0ff */
[----:B------:R-:W-:-:S02]  /*0be0*/  UISETP.NE.U32.AND UP0, UPT, UR8, URZ, UPT ;  /* 0x000000ff0800728c */ /* 0x000fc4000bf05070 */
[----:B------:R-:W-:Y:S01]  /*0bf0*/  UIADD3.X UR5, UPT, UPT, URZ, UR5, URZ, UP1, !UPT ;  /* 0x00000005ff057290 */ /* 0x000fe20008ffe4ff */
[----:B------:R-:W-:Y:S01]  /*0c00*/  IADD3.X R7, PT, PT, RZ, R7, RZ, P0, !PT ;  /* 0x00000007ff077210 */ /* 0x000fe200007fe4ff */
[----:B------:R-:W-:Y:S01]  /*0c10*/  UISETP.NE.AND.EX UP0, UPT, UR4, URZ, UPT, UP0 ;  /* 0x000000ff0400728c */ /* 0x000fe2000bf05300 */
[----:B--2---:R-:W-:-:S08]  /*0c20*/  FFMA R14, R3, R4, R14 ;  /* 0x00000004030e7223 */ /* 0x004fd0000000000e */
[----:B------:R-:W-:Y:S05]  /*0c30*/  BRA.U UP0, `(.L_x_5) ;  /* 0xfffffffd00c47547 */ /* 0x000fea000b83ffff */
.L_x_0:
[----:B------:R-:W0:Y:S02]  /*0c40*/  LDCU.64 UR4, c[0x0][0x390] ;  /* 0x00007200ff0477ac */ /* 0x000e240008000a00 */
[----:B0-----:R-:W-:-:S04]  /*0c50*/  LEA R2, P0, R0, UR4, 0x2 ;  /* 0x0000000400027c11 */ /* 0x001fc8000f8010ff */
[----:B------:R-:W-:-:S05]  /*0c60*/  LEA.HI.X R3, R0, UR5, R9, 0x2, P0 ;  /* 0x0000000500037c11 */ /* 0x000fca00080f1409 */
[----:B------:R-:W-:Y:S01]  /*0c70*/  STG.E desc[UR10][R2.64], R14 ;  /* 0x0000000e02007986 */ /* 0x000fe2000c10190a */
[----:B------:R-:W-:Y:S05]  /*0c80*/  EXIT ;  /* 0x000000000000794d */ /* 0x000fea0003800000 */
.L_x_6:
[----:B------:R-:W-:-:S00]  /*0c90*/  BRA `(.L_x_6) ;  /* 0xfffffffc00fc7947 */ /* 0x000fc0000383ffff */
[----:B------:R-:W-:-:S00]  /*0ca0*/  NOP ;  /* 0x0000000000007918 */ /* 0x000fc00000000000 */
        /* <DEDUP_REMOVED lines=13> */
.L_x_7:


//--------------------- .nv.shared.reserved.0     --------------------------
	.section	.nv.shared.reserved.0,"aw",@nobits
	.weak		__nv_reservedSMEM_offset_0_alias
	.size		__nv_reservedSMEM_offset_0_alias, 0, 64
	.other		__nv_reservedSMEM_offset_0_alias,@"STO_CUDA_RESERVED_SHARED STV_DEFAULT"
__nv_reservedSMEM_offset_0_alias:
	.zero		0
	.zero		64


//--------------------- .nv.constant0._Z7mat_mulPKfS0_Pfmm --------------------------
	.section	.nv.constant0._Z7mat_mulPKfS0_Pfmm,"a",@progbits
	.sectionflags	@""
	.align	4
.nv.constant0._Z7mat_mulPKfS0_Pfmm:
	.zero		936


//--------------------- SYMBOLS --------------------------

	.type		.nv.reservedSmem.offset0,@object
	.size		.nv.reservedSmem.offset0,0x4
